	.headerflags	@"EF_CUDA_TEXMODE_UNIFIED EF_CUDA_64BIT_ADDRESS EF_CUDA_ACCELERATORS EF_CUDA_SM90 EF_CUDA_VIRTUAL_SM(EF_CUDA_SM90)"
	.elftype	@"ET_EXEC"


//--------------------- .nv.info                  --------------------------
	.section	.nv.info,"",@"SHT_CUDA_INFO"
	.align	4


	//----- nvinfo : EIATTR_REGCOUNT
	.align		4
        /*0000*/ 	.byte	0x04, 0x2f
        /*0002*/ 	.short	(.L_1 - .L_0)
	.align		4
.L_0:
        /*0004*/ 	.word	index@(triton_poi_fused_constant_pad_nd_18)
        /*0008*/ 	.word	0x00000012


	//----- nvinfo : EIATTR_MIN_STACK_SIZE
	.align		4
.L_1:
        /*000c*/ 	.byte	0x04, 0x12
        /*000e*/ 	.short	(.L_3 - .L_2)
	.align		4
.L_2:
        /*0010*/ 	.word	index@(triton_poi_fused_constant_pad_nd_18)
        /*0014*/ 	.word	0x00000000


	//----- nvinfo : EIATTR_FRAME_SIZE
	.align		4
.L_3:
        /*0018*/ 	.byte	0x04, 0x11
        /*001a*/ 	.short	(.L_5 - .L_4)
	.align		4
.L_4:
        /*001c*/ 	.word	index@(triton_poi_fused_constant_pad_nd_18)
        /*0020*/ 	.word	0x00000000


	//----- nvinfo : EIATTR_MIN_STACK_SIZE
	.align		4
.L_5:
        /*0024*/ 	.byte	0x04, 0x12
        /*0026*/ 	.short	(.L_7 - .L_6)
	.align		4
.L_6:
        /*0028*/ 	.word	index@(triton_poi_fused_constant_pad_nd_18)
        /*002c*/ 	.word	0x00000000
.L_7:


//--------------------- .nv.info.triton_poi_fused_constant_pad_nd_18 --------------------------
	.section	.nv.info.triton_poi_fused_constant_pad_nd_18,"",@"SHT_CUDA_INFO"
	.sectionflags	@""
	.align	4


	//----- nvinfo : EIATTR_CUDA_API_VERSION
	.align		4
        /*0000*/ 	.byte	0x04, 0x37
        /*0002*/ 	.short	(.L_9 - .L_8)
.L_8:
        /*0004*/ 	.word	0x0000007c


	//----- nvinfo : EIATTR_KPARAM_INFO
	.align		4
.L_9:
        /*0008*/ 	.byte	0x04, 0x17
        /*000a*/ 	.short	(.L_11 - .L_10)
.L_10:
        /*000c*/ 	.word	0x00000000
        /*0010*/ 	.short	0x0002
        /*0012*/ 	.short	0x0010
        /*0014*/ 	.byte	0x00, 0xf0, 0x11, 0x00


	//----- nvinfo : EIATTR_KPARAM_INFO
	.align		4
.L_11:
        /*0018*/ 	.byte	0x04, 0x17
        /*001a*/ 	.short	(.L_13 - .L_12)
.L_12:
        /*001c*/ 	.word	0x00000000
        /*0020*/ 	.short	0x0001
        /*0022*/ 	.short	0x0008
        /*0024*/ 	.byte	0x00, 0xf4, 0x21, 0x00


	//----- nvinfo : EIATTR_KPARAM_INFO
	.align		4
.L_13:
        /*0028*/ 	.byte	0x04, 0x17
        /*002a*/ 	.short	(.L_15 - .L_14)
.L_14:
        /*002c*/ 	.word	0x00000000
        /*0030*/ 	.short	0x0000
        /*0032*/ 	.short	0x0000
        /*0034*/ 	.byte	0x00, 0xf4, 0x21, 0x00


	//----- nvinfo : EIATTR_SPARSE_MMA_MASK
	.align		4
.L_15:
        /*0038*/ 	.byte	0x03, 0x50
        /*003a*/ 	.short	0x0000


	//----- nvinfo : EIATTR_MAXREG_COUNT
	.align		4
        /*003c*/ 	.byte	0x03, 0x1b
        /*003e*/ 	.short	0x00ff


	//----- nvinfo : EIATTR_EXIT_INSTR_OFFSETS
	.align		4
        /*0040*/ 	.byte	0x04, 0x1c
        /*0042*/ 	.short	(.L_17 - .L_16)


	//   ....[0]....
.L_16:
        /*0044*/ 	.word	0x00000340


	//----- nvinfo : EIATTR_REQNTID
	.align		4
.L_17:
        /*0048*/ 	.byte	0x04, 0x10
        /*004a*/ 	.short	(.L_19 - .L_18)
.L_18:
        /*004c*/ 	.word	0x00000080
        /*0050*/ 	.word	0x00000001
        /*0054*/ 	.word	0x00000001


	//----- nvinfo : EIATTR_CBANK_PARAM_SIZE
	.align		4
.L_19:
        /*0058*/ 	.byte	0x03, 0x19
        /*005a*/ 	.short	0x0014


	//----- nvinfo : EIATTR_PARAM_CBANK
	.align		4
        /*005c*/ 	.byte	0x04, 0x0a
        /*005e*/ 	.short	(.L_21 - .L_20)
	.align		4
.L_20:
        /*0060*/ 	.word	index@(.nv.constant0.triton_poi_fused_constant_pad_nd_18)
        /*0064*/ 	.short	0x0210
        /*0066*/ 	.short	0x0014


	//----- nvinfo : EIATTR_SW_WAR
	.align		4
.L_21:
        /*0068*/ 	.byte	0x04, 0x36
        /*006a*/ 	.short	(.L_23 - .L_22)
.L_22:
        /*006c*/ 	.word	0x00000008
.L_23:


//--------------------- .nv.callgraph             --------------------------
	.section	.nv.callgraph,"",@"SHT_CUDA_CALLGRAPH"
	.align	4
	.sectionentsize	8
	.align		4
        /*0000*/ 	.word	0x00000000
	.align		4
        /*0004*/ 	.word	0xffffffff
	.align		4
        /*0008*/ 	.word	0x00000000
	.align		4
        /*000c*/ 	.word	0xfffffffe
	.align		4
        /*0010*/ 	.word	0x00000000
	.align		4
        /*0014*/ 	.word	0xfffffffd
	.align		4
        /*0018*/ 	.word	0x00000000
	.align		4
        /*001c*/ 	.word	0xfffffffc


//--------------------- .text.triton_poi_fused_constant_pad_nd_18 --------------------------
	.section	.text.triton_poi_fused_constant_pad_nd_18,"ax",@progbits
	.align	128
        .global         triton_poi_fused_constant_pad_nd_18
        .type           triton_poi_fused_constant_pad_nd_18,@function
        .size           triton_poi_fused_constant_pad_nd_18,(.L_x_1 - triton_poi_fused_constant_pad_nd_18)
        .other          triton_poi_fused_constant_pad_nd_18,@"STO_CUDA_ENTRY STV_DEFAULT"
triton_poi_fused_constant_pad_nd_18:
.text.triton_poi_fused_constant_pad_nd_18:
[----:B------:R-:W-:Y:S01]  /*0000*/  LDC R1, c[0x0][0x28] ;  /* 0x00000a00ff017b82 */ /* 0x000fe20000000800 */
[----:B------:R-:W1:Y:S01]  /*0010*/  S2R R3, SR_TID.X ;  /* 0x0000000000037919 */ /* 0x000e620000002100 */
[----:B------:R-:W-:Y:S01]  /*0020*/  ULDC.64 UR4, c[0x0][0x210] ;  /* 0x0000840000047ab9 */ /* 0x000fe20000000a00 */
[----:B------:R-:W2:Y:S01]  /*0030*/  S2R R4, SR_CTAID.X ;  /* 0x0000000000047919 */ /* 0x000ea20000002500 */
[----:B-1----:R-:W-:Y:S02]  /*0040*/  IMAD.SHL.U32 R3, R3, 0x4, RZ ;  /* 0x0000000403037824 */ /* 0x002fe400078e00ff */
[----:B--2---:R-:W-:Y:S01]  /*0050*/  IMAD.SHL.U32 R2, R4, 0x200, RZ ;  /* 0x0000020004027824 */ /* 0x004fe200078e00ff */
[----:B------:R-:W-:-:S04]  /*0060*/  SHF.R.S32.HI R7, RZ, 0x16, R4 ;  /* 0x00000016ff077819 */ /* 0x000fc80000011404 */
[----:B------:R-:W-:Y:S02]  /*0070*/  LOP3.LUT R0, R2, 0x1fc, R3, 0xf8, !PT ;  /* 0x000001fc02007812 */ /* 0x000fe400078ef803 */
[----:B------:R-:W-:Y:S02]  /*0080*/  SGXT R7, R7, 0x1 ;  /* 0x000000010707781a */ /* 0x000fe40000000200 */
[----:B------:R-:W-:Y:S02]  /*0090*/  SHF.R.S32.HI R4, RZ, 0x2, R0 ;  /* 0x00000002ff047819 */ /* 0x000fe40000011400 */
[----:B------:R-:W-:Y:S02]  /*00a0*/  LEA.HI R6, R7, R0, RZ, 0x4 ;  /* 0x0000000007067211 */ /* 0x000fe400078f20ff */
[----:B------:R-:W-:Y:S02]  /*00b0*/  LEA.HI R3, R4, R4, RZ, 0x2 ;  /* 0x0000000404037211 */ /* 0x000fe400078f10ff */
[----:B------:R-:W-:-:S02]  /*00c0*/  SHF.R.S32.HI R6, RZ, 0x4, R6 ;  /* 0x00000004ff067819 */ /* 0x000fc40000011406 */
[----:B------:R-:W-:Y:S01]  /*00d0*/  LOP3.LUT R5, R3, 0xfffffffc, RZ, 0xc0, !PT ;  /* 0xfffffffc03057812 */ /* 0x000fe200078ec0ff */
[C---:B------:R-:W-:Y:S02]  /*00e0*/  VIADD R3, R2.reuse, 0x1 ;  /* 0x0000000102037836 */ /* 0x040fe40000000000 */
[----:B------:R-:W-:Y:S02]  /*00f0*/  VIADD R2, R2, 0x2 ;  /* 0x0000000202027836 */ /* 0x000fe40000000000 */
[----:B------:R-:W-:Y:S01]  /*0100*/  IMAD.IADD R5, R4, 0x1, -R5 ;  /* 0x0000000104057824 */ /* 0x000fe200078e0a05 */
[C---:B------:R-:W-:Y:S01]  /*0110*/  LEA.HI R4, R7.reuse, R3, RZ, 0x2 ;  /* 0x0000000307047211 */ /* 0x040fe200078f10ff */
[----:B------:R-:W-:Y:S01]  /*0120*/  IMAD.SHL.U32 R11, R6, 0x4, RZ ;  /* 0x00000004060b7824 */ /* 0x000fe200078e00ff */
[----:B------:R-:W-:Y:S01]  /*0130*/  LEA.HI R7, R7, R2, RZ, 0x2 ;  /* 0x0000000207077211 */ /* 0x000fe200078f10ff */
[C---:B------:R-:W-:Y:S01]  /*0140*/  IMAD.SHL.U32 R6, R5.reuse, 0x2, RZ ;  /* 0x0000000205067824 */ /* 0x040fe200078e00ff */
[----:B------:R-:W-:Y:S01]  /*0150*/  LOP3.LUT R4, R4, 0xfffffe04, RZ, 0xc0, !PT ;  /* 0xfffffe0404047812 */ /* 0x000fe200078ec0ff */
[----:B------:R-:W-:Y:S01]  /*0160*/  VIADD R5, R5, 0xffffffff ;  /* 0xffffffff05057836 */ /* 0x000fe20000000000 */
[----:B------:R-:W-:-:S02]  /*0170*/  LOP3.LUT R9, R7, 0xfffffe04, RZ, 0xc0, !PT ;  /* 0xfffffe0407097812 */ /* 0x000fc400078ec0ff */
[----:B------:R-:W-:Y:S01]  /*0180*/  SHF.R.S32.HI R13, RZ, 0x1f, R11 ;  /* 0x0000001fff0d7819 */ /* 0x000fe2000001140b */
[----:B------:R-:W-:Y:S01]  /*0190*/  IMAD.IADD R7, R3, 0x1, -R4 ;  /* 0x0000000103077824 */ /* 0x000fe200078e0a04 */
[----:B------:R-:W-:Y:S01]  /*01a0*/  IADD3 R8, P0, R6, R11, RZ ;  /* 0x0000000b06087210 */ /* 0x000fe20007f1e0ff */
[----:B------:R-:W-:Y:S02]  /*01b0*/  IMAD.IADD R9, R2, 0x1, -R9 ;  /* 0x0000000102097824 */ /* 0x000fe400078e0a09 */
[----:B------:R-:W-:Y:S01]  /*01c0*/  VIADD R2, R7, 0xffffffff ;  /* 0xffffffff07027836 */ /* 0x000fe20000000000 */
[----:B------:R-:W-:Y:S01]  /*01d0*/  LEA.HI.X.SX32 R13, R6, R13, 0x1, P0 ;  /* 0x0000000d060d7211 */ /* 0x000fe200000f0eff */
[----:B------:R-:W-:Y:S01]  /*01e0*/  VIADD R4, R9, 0xffffffff ;  /* 0xffffffff09047836 */ /* 0x000fe20000000000 */
[----:B------:R-:W-:Y:S02]  /*01f0*/  LEA R6, P0, R8, UR4, 0x2 ;  /* 0x0000000408067c11 */ /* 0x000fe4000f8010ff */
[----:B------:R-:W-:-:S02]  /*0200*/  LOP3.LUT R3, R5, R2, RZ, 0xfc, !PT ;  /* 0x0000000205037212 */ /* 0x000fc400078efcff */
[----:B------:R-:W-:Y:S01]  /*0210*/  LEA.HI.X R8, R8, UR5, R13, 0x2, P0 ;  /* 0x0000000508087c11 */ /* 0x000fe200080f140d */
[----:B------:R-:W-:Y:S01]  /*0220*/  ULDC.64 UR4, c[0x0][0x208] ;  /* 0x0000820000047ab9 */ /* 0x000fe20000000a00 */
[----:B------:R-:W-:Y:S02]  /*0230*/  IADD3 R2, P1, R6, -0xc, RZ ;  /* 0xfffffff406027810 */ /* 0x000fe40007f3e0ff */
[----:B------:R-:W-:Y:S02]  /*0240*/  LOP3.LUT R4, R5, R4, RZ, 0xfc, !PT ;  /* 0x0000000405047212 */ /* 0x000fe400078efcff */
[----:B------:R-:W-:Y:S02]  /*0250*/  ISETP.GE.U32.AND P0, PT, R3, 0x2, PT ;  /* 0x000000020300780c */ /* 0x000fe40003f06070 */
[----:B------:R-:W-:Y:S02]  /*0260*/  IADD3.X R3, R8, -0x1, RZ, P1, !PT ;  /* 0xffffffff08037810 */ /* 0x000fe40000ffe4ff */
[----:B------:R-:W-:Y:S01]  /*0270*/  ISETP.NE.AND P1, PT, R4, 0x1, PT ;  /* 0x000000010400780c */ /* 0x000fe20003f25270 */
[----:B------:R-:W-:-:S02]  /*0280*/  IMAD.WIDE R4, R7, 0x4, R2 ;  /* 0x0000000407047825 */ /* 0x000fc400078e0202 */
[----:B------:R-:W1:Y:S02]  /*0290*/  LDC.64 R6, c[0x0][0x218] ;  /* 0x00008600ff067b82 */ /* 0x000e640000000a00 */
[----:B------:R-:W-:Y:S01]  /*02a0*/  IMAD.WIDE R2, R9, 0x4, R2 ;  /* 0x0000000409027825 */ /* 0x000fe200078e0202 */
[----:B------:R-:W-:-:S06]  /*02b0*/  CS2R R8, SRZ ;  /* 0x0000000000087805 */ /* 0x000fcc000001ff00 */
[----:B------:R-:W2:Y:S04]  /*02c0*/  @!P0 LDG.E R8, desc[UR4][R4.64] ;  /* 0x0000000404088981 */ /* 0x000ea8000c1e1900 */
[----:B------:R-:W3:Y:S01]  /*02d0*/  @!P1 LDG.E R9, desc[UR4][R2.64] ;  /* 0x0000000402099981 */ /* 0x000ee2000c1e1900 */
[----:B------:R-:W-:Y:S02]  /*02e0*/  IMAD.MOV.U32 R12, RZ, RZ, RZ ;  /* 0x000000ffff0c7224 */ /* 0x000fe400078e00ff */
[----:B------:R-:W-:Y:S02]  /*02f0*/  IMAD.MOV.U32 R15, RZ, RZ, RZ ;  /* 0x000000ffff0f7224 */ /* 0x000fe400078e00ff */
[----:B-1----:R-:W-:Y:S01]  /*0300*/  IMAD.WIDE R6, R0, 0x4, R6 ;  /* 0x0000000400067825 */ /* 0x002fe200078e0206 */
[----:B--2---:R-:W-:-:S02]  /*0310*/  SEL R13, R8, RZ, !P0 ;  /* 0x000000ff080d7207 */ /* 0x004fc40004000000 */
[----:B---3--:R-:W-:-:S05]  /*0320*/  SEL R14, R9, RZ, !P1 ;  /* 0x000000ff090e7207 */ /* 0x008fca0004800000 */
[----:B------:R-:W-:Y:S01]  /*0330*/  STG.E.128 desc[UR4][R6.64], R12 ;  /* 0x0000000c06007986 */ /* 0x000fe2000c101d04 */
[----:B------:R-:W-:Y:S05]  /*0340*/  EXIT ;  /* 0x000000000000794d */ /* 0x000fea0003800000 */
.L_x_0:
[----:B------:R-:W-:-:S00]  /*0350*/  BRA `(.L_x_0) ;  /* 0xfffffffc00fc7947 */ /* 0x000fc0000383ffff */
[----:B------:R-:W-:-:S00]  /*0360*/  NOP ;  /* 0x0000000000007918 */ /* 0x000fc00000000000 */
        /* <DEDUP_REMOVED lines=9> */
.L_x_1:


//--------------------- .nv.constant0.triton_poi_fused_constant_pad_nd_18 --------------------------
	.section	.nv.constant0.triton_poi_fused_constant_pad_nd_18,"a",@progbits
	.sectionflags	@""
	.align	4
.nv.constant0.triton_poi_fused_constant_pad_nd_18:
	.zero		548
